	.headerflags	@"EF_CUDA_TEXMODE_UNIFIED EF_CUDA_64BIT_ADDRESS EF_CUDA_ACCELERATORS EF_CUDA_SM90 EF_CUDA_VIRTUAL_SM(EF_CUDA_SM90)"
	.elftype	@"ET_EXEC"


//--------------------- .nv.info                  --------------------------
	.section	.nv.info,"",@"SHT_CUDA_INFO"
	.align	4


	//----- nvinfo : EIATTR_REGCOUNT
	.align		4
        /*0000*/ 	.byte	0x04, 0x2f
        /*0002*/ 	.short	(.L_1 - .L_0)
	.align		4
.L_0:
        /*0004*/ 	.word	index@(triton_red_fused_convolution_native_group_norm_8)
        /*0008*/ 	.word	0x00000020


	//----- nvinfo : EIATTR_MIN_STACK_SIZE
	.align		4
.L_1:
        /*000c*/ 	.byte	0x04, 0x12
        /*000e*/ 	.short	(.L_3 - .L_2)
	.align		4
.L_2:
        /*0010*/ 	.word	index@(triton_red_fused_convolution_native_group_norm_8)
        /*0014*/ 	.word	0x00000000


	//----- nvinfo : EIATTR_FRAME_SIZE
	.align		4
.L_3:
        /*0018*/ 	.byte	0x04, 0x11
        /*001a*/ 	.short	(.L_5 - .L_4)
	.align		4
.L_4:
        /*001c*/ 	.word	index@(triton_red_fused_convolution_native_group_norm_8)
        /*0020*/ 	.word	0x00000000


	//----- nvinfo : EIATTR_MIN_STACK_SIZE
	.align		4
.L_5:
        /*0024*/ 	.byte	0x04, 0x12
        /*0026*/ 	.short	(.L_7 - .L_6)
	.align		4
.L_6:
        /*0028*/ 	.word	index@(triton_red_fused_convolution_native_group_norm_8)
        /*002c*/ 	.word	0x00000000
.L_7:


//--------------------- .nv.info.triton_red_fused_convolution_native_group_norm_8 --------------------------
	.section	.nv.info.triton_red_fused_convolution_native_group_norm_8,"",@"SHT_CUDA_INFO"
	.sectionflags	@""
	.align	4


	//----- nvinfo : EIATTR_CUDA_API_VERSION
	.align		4
        /*0000*/ 	.byte	0x04, 0x37
        /*0002*/ 	.short	(.L_9 - .L_8)
.L_8:
        /*0004*/ 	.word	0x0000007c


	//----- nvinfo : EIATTR_KPARAM_INFO
	.align		4
.L_9:
        /*0008*/ 	.byte	0x04, 0x17
        /*000a*/ 	.short	(.L_11 - .L_10)
.L_10:
        /*000c*/ 	.word	0x00000000
        /*0010*/ 	.short	0x0006
        /*0012*/ 	.short	0x002c
        /*0014*/ 	.byte	0x00, 0xf0, 0x11, 0x00


	//----- nvinfo : EIATTR_KPARAM_INFO
	.align		4
.L_11:
        /*0018*/ 	.byte	0x04, 0x17
        /*001a*/ 	.short	(.L_13 - .L_12)
.L_12:
        /*001c*/ 	.word	0x00000000
        /*0020*/ 	.short	0x0005
        /*0022*/ 	.short	0x0028
        /*0024*/ 	.byte	0x00, 0xf0, 0x11, 0x00


	//----- nvinfo : EIATTR_KPARAM_INFO
	.align		4
.L_13:
        /*0028*/ 	.byte	0x04, 0x17
        /*002a*/ 	.short	(.L_15 - .L_14)
.L_14:
        /*002c*/ 	.word	0x00000000
        /*0030*/ 	.short	0x0004
        /*0032*/ 	.short	0x0020
        /*0034*/ 	.byte	0x00, 0xf4, 0x21, 0x00


	//----- nvinfo : EIATTR_KPARAM_INFO
	.align		4
.L_15:
        /*0038*/ 	.byte	0x04, 0x17
        /*003a*/ 	.short	(.L_17 - .L_16)
.L_16:
        /*003c*/ 	.word	0x00000000
        /*0040*/ 	.short	0x0003
        /*0042*/ 	.short	0x0018
        /*0044*/ 	.byte	0x00, 0xf4, 0x21, 0x00


	//----- nvinfo : EIATTR_KPARAM_INFO
	.align		4
.L_17:
        /*0048*/ 	.byte	0x04, 0x17
        /*004a*/ 	.short	(.L_19 - .L_18)
.L_18:
        /*004c*/ 	.word	0x00000000
        /*0050*/ 	.short	0x0002
        /*0052*/ 	.short	0x0010
        /*0054*/ 	.byte	0x00, 0xf4, 0x21, 0x00


	//----- nvinfo : EIATTR_KPARAM_INFO
	.align		4
.L_19:
        /*0058*/ 	.byte	0x04, 0x17
        /*005a*/ 	.short	(.L_21 - .L_20)
.L_20:
        /*005c*/ 	.word	0x00000000
        /*0060*/ 	.short	0x0001
        /*0062*/ 	.short	0x0008
        /*0064*/ 	.byte	0x00, 0xf4, 0x21, 0x00


	//----- nvinfo : EIATTR_KPARAM_INFO
	.align		4
.L_21:
        /*0068*/ 	.byte	0x04, 0x17
        /*006a*/ 	.short	(.L_23 - .L_22)
.L_22:
        /*006c*/ 	.word	0x00000000
        /*0070*/ 	.short	0x0000
        /*0072*/ 	.short	0x0000
        /*0074*/ 	.byte	0x00, 0xf4, 0x21, 0x00


	//----- nvinfo : EIATTR_SPARSE_MMA_MASK
	.align		4
.L_23:
        /*0078*/ 	.byte	0x03, 0x50
        /*007a*/ 	.short	0x0000


	//----- nvinfo : EIATTR_MAXREG_COUNT
	.align		4
        /*007c*/ 	.byte	0x03, 0x1b
        /*007e*/ 	.short	0x0080


	//----- nvinfo : EIATTR_COOP_GROUP_MASK_REGIDS
	.align		4
        /*0080*/ 	.byte	0x04, 0x29
        /*0082*/ 	.short	(.L_25 - .L_24)


	//   ....[0]....
.L_24:
        /*0084*/ 	.word	0xffffffff


	//   ....[1]....
        /*0088*/ 	.word	0xffffffff


	//   ....[2]....
        /*008c*/ 	.word	0xffffffff


	//   ....[3]....
        /*0090*/ 	.word	0xffffffff


	//   ....[4]....
        /*0094*/ 	.word	0xffffffff


	//   ....[5]....
        /*0098*/ 	.word	0xffffffff


	//   ....[6]....
        /*009c*/ 	.word	0xffffffff


	//   ....[7]....
        /*00a0*/ 	.word	0xffffffff


	//   ....[8]....
        /*00a4*/ 	.word	0xffffffff


	//   ....[9]....
        /*00a8*/ 	.word	0xffffffff


	//   ....[10]....
        /*00ac*/ 	.word	0xffffffff


	//   ....[11]....
        /*00b0*/ 	.word	0xffffffff


	//   ....[12]....
        /*00b4*/ 	.word	0xffffffff


	//   ....[13]....
        /*00b8*/ 	.word	0xffffffff


	//   ....[14]....
        /*00bc*/ 	.word	0xffffffff


	//   ....[15]....
        /*00c0*/ 	.word	0xffffffff


	//   ....[16]....
        /*00c4*/ 	.word	0xffffffff


	//   ....[17]....
        /*00c8*/ 	.word	0xffffffff


	//   ....[18]....
        /*00cc*/ 	.word	0xffffffff


	//   ....[19]....
        /*00d0*/ 	.word	0xffffffff


	//   ....[20]....
        /*00d4*/ 	.word	0xffffffff


	//   ....[21]....
        /*00d8*/ 	.word	0xffffffff


	//----- nvinfo : EIATTR_COOP_GROUP_INSTR_OFFSETS
	.align		4
.L_25:
        /*00dc*/ 	.byte	0x04, 0x28
        /*00de*/ 	.short	(.L_27 - .L_26)


	//   ....[0]....
.L_26:
        /*00e0*/ 	.word	0x00000c30


	//   ....[1]....
        /*00e4*/ 	.word	0x00000cc0


	//   ....[2]....
        /*00e8*/ 	.word	0x00000d80


	//   ....[3]....
        /*00ec*/ 	.word	0x00000df0


	//   ....[4]....
        /*00f0*/ 	.word	0x00000ea0


	//   ....[5]....
        /*00f4*/ 	.word	0x00000f10


	//   ....[6]....
        /*00f8*/ 	.word	0x00001030


	//   ....[7]....
        /*00fc*/ 	.word	0x00001040


	//   ....[8]....
        /*0100*/ 	.word	0x00001150


	//   ....[9]....
        /*0104*/ 	.word	0x00001190


	//   ....[10]....
        /*0108*/ 	.word	0x00001350


	//   ....[11]....
        /*010c*/ 	.word	0x00001360


	//   ....[12]....
        /*0110*/ 	.word	0x000013b0


	//   ....[13]....
        /*0114*/ 	.word	0x000013f0


	//   ....[14]....
        /*0118*/ 	.word	0x00001480


	//   ....[15]....
        /*011c*/ 	.word	0x00001510


	//   ....[16]....
        /*0120*/ 	.word	0x00001550


	//   ....[17]....
        /*0124*/ 	.word	0x00001630


	//   ....[18]....
        /*0128*/ 	.word	0x00001660


	//   ....[19]....
        /*012c*/ 	.word	0x000016a0


	//   ....[20]....
        /*0130*/ 	.word	0x00001790


	//   ....[21]....
        /*0134*/ 	.word	0x000017c0


	//----- nvinfo : EIATTR_EXIT_INSTR_OFFSETS
	.align		4
.L_27:
        /*0138*/ 	.byte	0x04, 0x1c
        /*013a*/ 	.short	(.L_29 - .L_28)


	//   ....[0]....
.L_28:
        /*013c*/ 	.word	0x00001990


	//   ....[1]....
        /*0140*/ 	.word	0x000019e0


	//----- nvinfo : EIATTR_REQNTID
	.align		4
.L_29:
        /*0144*/ 	.byte	0x04, 0x10
        /*0146*/ 	.short	(.L_31 - .L_30)
.L_30:
        /*0148*/ 	.word	0x00000200
        /*014c*/ 	.word	0x00000001
        /*0150*/ 	.word	0x00000001


	//----- nvinfo : EIATTR_CBANK_PARAM_SIZE
	.align		4
.L_31:
        /*0154*/ 	.byte	0x03, 0x19
        /*0156*/ 	.short	0x0030


	//----- nvinfo : EIATTR_PARAM_CBANK
	.align		4
        /*0158*/ 	.byte	0x04, 0x0a
        /*015a*/ 	.short	(.L_33 - .L_32)
	.align		4
.L_32:
        /*015c*/ 	.word	index@(.nv.constant0.triton_red_fused_convolution_native_group_norm_8)
        /*0160*/ 	.short	0x0210
        /*0162*/ 	.short	0x0030


	//----- nvinfo : EIATTR_SW_WAR
	.align		4
.L_33:
        /*0164*/ 	.byte	0x04, 0x36
        /*0166*/ 	.short	(.L_35 - .L_34)
.L_34:
        /*0168*/ 	.word	0x00000008
.L_35:


//--------------------- .nv.callgraph             --------------------------
	.section	.nv.callgraph,"",@"SHT_CUDA_CALLGRAPH"
	.align	4
	.sectionentsize	8
	.align		4
        /*0000*/ 	.word	0x00000000
	.align		4
        /*0004*/ 	.word	0xffffffff
	.align		4
        /*0008*/ 	.word	0x00000000
	.align		4
        /*000c*/ 	.word	0xfffffffe
	.align		4
        /*0010*/ 	.word	0x00000000
	.align		4
        /*0014*/ 	.word	0xfffffffd
	.align		4
        /*0018*/ 	.word	0x00000000
	.align		4
        /*001c*/ 	.word	0xfffffffc


//--------------------- .text.triton_red_fused_convolution_native_group_norm_8 --------------------------
	.section	.text.triton_red_fused_convolution_native_group_norm_8,"ax",@progbits
	.sectionflags	@"SHF_BARRIERS=1"
	.align	128
        .global         triton_red_fused_convolution_native_group_norm_8
        .type           triton_red_fused_convolution_native_group_norm_8,@function
        .size           triton_red_fused_convolution_native_group_norm_8,(.L_x_1 - triton_red_fused_convolution_native_group_norm_8)
        .other          triton_red_fused_convolution_native_group_norm_8,@"STO_CUDA_ENTRY STV_DEFAULT"
triton_red_fused_convolution_native_group_norm_8:
.text.triton_red_fused_convolution_native_group_norm_8:
[----:B------:R-:W0:Y:S01]  /*0000*/  LDC R1, c[0x0][0x28] ;  /* 0x00000a00ff017b82 */ /* 0x000e220000000800 */
[----:B------:R-:W1:Y:S07]  /*0010*/  S2R R0, SR_CTAID.X ;  /* 0x0000000000007919 */ /* 0x000e6e0000002500 */
[----:B------:R-:W2:Y:S01]  /*0020*/  LDC.64 R28, c[0x0][0x210] ;  /* 0x00008400ff1c7b82 */ /* 0x000ea20000000a00 */
[----:B------:R-:W-:Y:S01]  /*0030*/  HFMA2.MMA R22, -RZ, RZ, 0, 0 ;  /* 0x00000000ff167435 */ /* 0x000fe200000001ff */
[----:B------:R-:W-:Y:S01]  /*0040*/  ULDC.64 UR6, c[0x0][0x208] ;  /* 0x0000820000067ab9 */ /* 0x000fe20000000a00 */
[----:B------:R-:W3:Y:S01]  /*0050*/  S2R R2, SR_TID.X ;  /* 0x0000000000027919 */ /* 0x000ee20000002100 */
[----:B------:R-:W-:-:S04]  /*0060*/  CS2R R10, SRZ ;  /* 0x00000000000a7805 */ /* 0x000fc8000001ff00 */
[----:B------:R-:W4:Y:S01]  /*0070*/  LDC.64 R4, c[0x0][0x218] ;  /* 0x00008600ff047b82 */ /* 0x000f220000000a00 */
[----:B-1----:R-:W-:Y:S02]  /*0080*/  SHF.R.S32.HI R7, RZ, 0x1f, R0 ;  /* 0x0000001fff077819 */ /* 0x002fe40000011400 */
[----:B------:R-:W-:Y:S02]  /*0090*/  ISETP.GE.AND P0, PT, R0, 0x400, PT ;  /* 0x000004000000780c */ /* 0x000fe40003f06270 */
[----:B------:R-:W-:Y:S02]  /*00a0*/  LEA.HI R7, R7, R0, RZ, 0x2 ;  /* 0x0000000007077211 */ /* 0x000fe400078f10ff */
[----:B---3--:R-:W-:Y:S02]  /*00b0*/  SHF.L.U32 R6, R2, 0x2, RZ ;  /* 0x0000000202067819 */ /* 0x008fe400000006ff */
[--C-:B------:R-:W-:Y:S02]  /*00c0*/  SHF.R.S32.HI R8, RZ, 0x2, R7.reuse ;  /* 0x00000002ff087819 */ /* 0x100fe40000011407 */
[----:B------:R-:W-:-:S04]  /*00d0*/  SHF.R.S32.HI R7, RZ, 0x1f, R7 ;  /* 0x0000001fff077819 */ /* 0x000fc80000011407 */
[----:B------:R-:W-:Y:S02]  /*00e0*/  LEA.HI R9, R7, R8, RZ, 0x6 ;  /* 0x0000000807097211 */ /* 0x000fe400078f30ff */
[----:B------:R-:W-:Y:S02]  /*00f0*/  LOP3.LUT R7, R6, 0x7fc, RZ, 0xc0, !PT ;  /* 0x000007fc06077812 */ /* 0x000fe400078ec0ff */
[----:B------:R-:W-:Y:S02]  /*0100*/  LOP3.LUT R9, R9, 0xffffffc0, RZ, 0xc0, !PT ;  /* 0xffffffc009097812 */ /* 0x000fe400078ec0ff */
[----:B------:R-:W-:Y:S02]  /*0110*/  LEA R7, R0, R7, 0xd ;  /* 0x0000000700077211 */ /* 0x000fe400078e68ff */
[----:B------:R-:W-:-:S03]  /*0120*/  IADD3 R9, R8, -R9, RZ ;  /* 0x8000000908097210 */ /* 0x000fc60007ffe0ff */
[----:B--2---:R-:W-:Y:S01]  /*0130*/  IMAD.WIDE R28, R7, 0x4, R28 ;  /* 0x00000004071c7825 */ /* 0x004fe200078e021c */
[----:B------:R-:W-:-:S03]  /*0140*/  CS2R R6, SRZ ;  /* 0x0000000000067805 */ /* 0x000fc6000001ff00 */
[----:B----4-:R-:W-:Y:S01]  /*0150*/  IMAD.WIDE R16, R9, 0x4, R4 ;  /* 0x0000000409107825 */ /* 0x010fe200078e0204 */
[----:B------:R-:W-:Y:S02]  /*0160*/  CS2R R4, SRZ ;  /* 0x0000000000047805 */ /* 0x000fe4000001ff00 */
[----:B------:R-:W-:Y:S02]  /*0170*/  CS2R R8, SRZ ;  /* 0x0000000000087805 */ /* 0x000fe4000001ff00 */
[----:B------:R-:W2:Y:S04]  /*0180*/  @!P0 LDG.E.EL R22, desc[UR6][R16.64] ;  /* 0x0000000610168981 */ /* 0x000ea8000c2e1900 */
[----:B------:R-:W3:Y:S04]  /*0190*/  @!P0 LDG.E.EF.128 R4, desc[UR6][R28.64] ;  /* 0x000000061c048981 */ /* 0x000ee8000c0e1d00 */
[----:B------:R-:W4:Y:S01]  /*01a0*/  @!P0 LDG.E.EF.128 R8, desc[UR6][R28.64+0x2000] ;  /* 0x002000061c088981 */ /* 0x000f22000c0e1d00 */
[----:B------:R-:W-:-:S02]  /*01b0*/  CS2R R12, SRZ ;  /* 0x00000000000c7805 */ /* 0x000fc4000001ff00 */
[----:B------:R-:W-:-:S06]  /*01c0*/  CS2R R14, SRZ ;  /* 0x00000000000e7805 */ /* 0x000fcc000001ff00 */
[----:B------:R-:W5:Y:S01]  /*01d0*/  @!P0 LDG.E.EF.128 R12, desc[UR6][R28.64+0x4000] ;  /* 0x004000061c0c8981 */ /* 0x000f62000c0e1d00 */
[----:B------:R-:W-:-:S04]  /*01e0*/  MOV R18, 0x40000000 ;  /* 0x4000000000127802 */ /* 0x000fc80000000f00 */
[----:B------:R-:W-:-:S04]  /*01f0*/  FSEL R18, R18, 1, !P0 ;  /* 0x3f80000012127808 */ /* 0x000fc80004000000 */
[----:B------:R-:W1:Y:S01]  /*0200*/  MUFU.RCP R23, R18 ;  /* 0x0000001200177308 */ /* 0x000e620000001000 */
[----:B------:R-:W-:-:S05]  /*0210*/  FADD R24, R18, 1 ;  /* 0x3f80000012187421 */ /* 0x000fca0000000000 */
[----:B------:R-:W-:-:S06]  /*0220*/  FSEL R27, R24, 1, !P0 ;  /* 0x3f800000181b7808 */ /* 0x000fcc0004000000 */
[----:B------:R-:W1:Y:S01]  /*0230*/  MUFU.RCP R27, R27 ;  /* 0x0000001b001b7308 */ /* 0x000e620000001000 */
[----:B---3--:R-:W-:Y:S02]  /*0240*/  SEL R7, R7, RZ, !P0 ;  /* 0x000000ff07077207 */ /* 0x008fe40004000000 */
[----:B----4-:R-:W-:-:S03]  /*0250*/  SEL R11, R11, RZ, !P0 ;  /* 0x000000ff0b0b7207 */ /* 0x010fc60004000000 */
[--C-:B--2---:R-:W-:Y:S02]  /*0260*/  FADD R7, R7, R22.reuse ;  /* 0x0000001607077221 */ /* 0x104fe40000000000 */
[----:B------:R-:W-:-:S03]  /*0270*/  FADD R11, R11, R22 ;  /* 0x000000160b0b7221 */ /* 0x000fc60000000000 */
[----:B------:R-:W-:-:S05]  /*0280*/  FSEL R19, R7, RZ, !P0 ;  /* 0x000000ff07137208 */ /* 0x000fca0004000000 */
[----:B------:R-:W-:Y:S01]  /*0290*/  FADD R16, -R19, R11 ;  /* 0x0000000b13107221 */ /* 0x000fe20000000100 */
[----:B------:R-:W-:Y:S02]  /*02a0*/  SEL R17, R4, RZ, !P0 ;  /* 0x000000ff04117207 */ /* 0x000fe40004000000 */
[----:B------:R-:W-:Y:S01]  /*02b0*/  SEL R25, R6, RZ, !P0 ;  /* 0x000000ff06197207 */ /* 0x000fe20004000000 */
[----:B-1----:R-:W-:Y:S01]  /*02c0*/  FFMA R18, R16, R23, R19 ;  /* 0x0000001710127223 */ /* 0x002fe20000000013 */
[----:B------:R-:W-:Y:S02]  /*02d0*/  SEL R5, R5, RZ, !P0 ;  /* 0x000000ff05057207 */ /* 0x000fe40004000000 */
[----:B-----5:R-:W-:Y:S01]  /*02e0*/  SEL R15, R15, RZ, !P0 ;  /* 0x000000ff0f0f7207 */ /* 0x020fe20004000000 */
[--C-:B------:R-:W-:Y:S01]  /*02f0*/  FADD R6, R25, R22.reuse ;  /* 0x0000001619067221 */ /* 0x100fe20000000000 */
[--C-:B------:R-:W-:Y:S01]  /*0300*/  FADD R4, R17, R22.reuse ;  /* 0x0000001611047221 */ /* 0x100fe20000000000 */
[--C-:B------:R-:W-:Y:S01]  /*0310*/  FADD R5, R5, R22.reuse ;  /* 0x0000001605057221 */ /* 0x100fe20000000000 */
[----:B------:R-:W-:Y:S01]  /*0320*/  FSEL R26, R18, RZ, !P0 ;  /* 0x000000ff121a7208 */ /* 0x000fe20004000000 */
[----:B------:R-:W-:Y:S01]  /*0330*/  FADD R15, R15, R22 ;  /* 0x000000160f0f7221 */ /* 0x000fe20000000000 */
[----:B------:R-:W-:-:S02]  /*0340*/  SEL R19, R10, RZ, !P0 ;  /* 0x000000ff0a137207 */ /* 0x000fc40004000000 */
[----:B------:R1:W-:Y:S01]  /*0350*/  @!P0 STG.E.128 desc[UR6][R28.64], R4 ;  /* 0x000000041c008986 */ /* 0x0003e2000c101d06 */
[----:B------:R-:W-:Y:S01]  /*0360*/  FADD R25, -R26, R15 ;  /* 0x0000000f1a197221 */ /* 0x000fe20000000100 */
[----:B------:R-:W-:Y:S01]  /*0370*/  FADD R17, R11, -R18 ;  /* 0x800000120b117221 */ /* 0x000fe20000000000 */
[----:B------:R-:W-:Y:S02]  /*0380*/  FADD R10, R19, R22 ;  /* 0x00000016130a7221 */ /* 0x000fe40000000000 */
[----:B0-----:R-:W-:Y:S01]  /*0390*/  FFMA R26, R25, R27, R26 ;  /* 0x0000001b191a7223 */ /* 0x001fe2000000001a */
[----:B------:R-:W-:-:S03]  /*03a0*/  FFMA R17, R16, R17, RZ ;  /* 0x0000001110117223 */ /* 0x000fc600000000ff */
[----:B------:R-:W-:Y:S01]  /*03b0*/  FADD R16, R15, -R26 ;  /* 0x8000001a0f107221 */ /* 0x000fe20000000000 */
[----:B-1----:R-:W-:-:S05]  /*03c0*/  FSEL R7, R6, RZ, !P0 ;  /* 0x000000ff06077208 */ /* 0x002fca0004000000 */
[----:B------:R-:W-:Y:S01]  /*03d0*/  FADD R6, -R7, R10 ;  /* 0x0000000a07067221 */ /* 0x000fe20000000100 */
[----:B------:R-:W-:Y:S01]  /*03e0*/  SEL R19, R14, RZ, !P0 ;  /* 0x000000ff0e137207 */ /* 0x000fe20004000000 */
[----:B------:R-:W-:Y:S02]  /*03f0*/  FFMA R25, R25, R16, R17 ;  /* 0x0000001019197223 */ /* 0x000fe40000000011 */
[----:B------:R-:W-:Y:S01]  /*0400*/  FFMA R7, R6, R23, R7 ;  /* 0x0000001706077223 */ /* 0x000fe20000000007 */
[----:B------:R-:W-:Y:S02]  /*0410*/  SEL R17, R8, RZ, !P0 ;  /* 0x000000ff08117207 */ /* 0x000fe40004000000 */
[----:B------:R-:W-:Y:S01]  /*0420*/  SEL R9, R9, RZ, !P0 ;  /* 0x000000ff09097207 */ /* 0x000fe20004000000 */
[--C-:B------:R-:W-:Y:S01]  /*0430*/  FADD R14, R19, R22.reuse ;  /* 0x00000016130e7221 */ /* 0x100fe20000000000 */
[----:B------:R-:W-:Y:S01]  /*0440*/  FSEL R18, R7, RZ, !P0 ;  /* 0x000000ff07127208 */ /* 0x000fe20004000000 */
[----:B------:R-:W-:-:S02]  /*0450*/  FADD R8, R17, R22 ;  /* 0x0000001611087221 */ /* 0x000fc40000000000 */
[----:B------:R-:W-:Y:S01]  /*0460*/  FADD R9, R9, R22 ;  /* 0x0000001609097221 */ /* 0x000fe20000000000 */
[----:B------:R-:W-:Y:S01]  /*0470*/  FADD R17, R10, -R7 ;  /* 0x800000070a117221 */ /* 0x000fe20000000000 */
[----:B------:R-:W-:Y:S01]  /*0480*/  FADD R16, -R18, R14 ;  /* 0x0000000e12107221 */ /* 0x000fe20000000100 */
[----:B------:R-:W-:Y:S02]  /*0490*/  SEL R7, R12, RZ, !P0 ;  /* 0x000000ff0c077207 */ /* 0x000fe40004000000 */
[----:B------:R0:W-:Y:S01]  /*04a0*/  @!P0 STG.E.128 desc[UR6][R28.64+0x2000], R8 ;  /* 0x002000081c008986 */ /* 0x0001e2000c101d06 */
[----:B------:R-:W-:Y:S02]  /*04b0*/  FFMA R17, R6, R17, RZ ;  /* 0x0000001106117223 */ /* 0x000fe400000000ff */
[----:B------:R-:W-:Y:S01]  /*04c0*/  FADD R12, R7, R22 ;  /* 0x00000016070c7221 */ /* 0x000fe20000000000 */
[----:B0-----:R-:W-:-:S04]  /*04d0*/  FFMA R11, R16, R27, R18 ;  /* 0x0000001b100b7223 */ /* 0x001fc80000000012 */
[----:B------:R-:W-:Y:S01]  /*04e0*/  FADD R7, R14, -R11 ;  /* 0x8000000b0e077221 */ /* 0x000fe20000000000 */
[----:B------:R-:W-:-:S03]  /*04f0*/  CS2R R18, SRZ ;  /* 0x0000000000127805 */ /* 0x000fc6000001ff00 */
[----:B------:R-:W-:Y:S01]  /*0500*/  FFMA R7, R16, R7, R17 ;  /* 0x0000000710077223 */ /* 0x000fe20000000011 */
[----:B------:R-:W-:-:S06]  /*0510*/  CS2R R16, SRZ ;  /* 0x0000000000107805 */ /* 0x000fcc000001ff00 */
[----:B------:R-:W2:Y:S01]  /*0520*/  @!P0 LDG.E.EF.128 R16, desc[UR6][R28.64+0x6000] ;  /* 0x006000061c108981 */ /* 0x000ea2000c0e1d00 */
[----:B------:R-:W-:Y:S02]  /*0530*/  FSEL R5, R5, RZ, !P0 ;  /* 0x000000ff05057208 */ /* 0x000fe40004000000 */
[----:B------:R-:W-:-:S03]  /*0540*/  SEL R13, R13, RZ, !P0 ;  /* 0x000000ff0d0d7207 */ /* 0x000fc60004000000 */
[----:B------:R-:W-:Y:S02]  /*0550*/  FADD R6, -R5, R9 ;  /* 0x0000000905067221 */ /* 0x000fe40000000100 */
[----:B------:R-:W-:Y:S02]  /*0560*/  FADD R13, R13, R22 ;  /* 0x000000160d0d7221 */ /* 0x000fe40000000000 */
[----:B------:R-:W-:Y:S01]  /*0570*/  FFMA R10, R6, R23, R5 ;  /* 0x00000017060a7223 */ /* 0x000fe20000000005 */
[----:B------:R-:W-:Y:S02]  /*0580*/  FSEL R5, R4, RZ, !P0 ;  /* 0x000000ff04057208 */ /* 0x000fe40004000000 */
[----:B------:R0:W-:Y:S01]  /*0590*/  @!P0 STG.E.128 desc[UR6][R28.64+0x4000], R12 ;  /* 0x0040000c1c008986 */ /* 0x0001e2000c101d06 */
[----:B------:R-:W-:Y:S02]  /*05a0*/  FADD R9, R9, -R10 ;  /* 0x8000000a09097221 */ /* 0x000fe40000000000 */
[----:B------:R-:W-:-:S02]  /*05b0*/  FADD R4, -R5, R8 ;  /* 0x0000000805047221 */ /* 0x000fc40000000100 */
[----:B------:R-:W-:Y:S02]  /*05c0*/  FFMA R9, R6, R9, RZ ;  /* 0x0000000906097223 */ /* 0x000fe400000000ff */
[----:B------:R-:W-:Y:S01]  /*05d0*/  FFMA R23, R4, R23, R5 ;  /* 0x0000001704177223 */ /* 0x000fe20000000005 */
[----:B0-----:R-:W-:-:S05]  /*05e0*/  FSEL R15, R10, RZ, !P0 ;  /* 0x000000ff0a0f7208 */ /* 0x001fca0004000000 */
[----:B------:R-:W-:Y:S01]  /*05f0*/  FADD R6, -R15, R13 ;  /* 0x0000000d0f067221 */ /* 0x000fe20000000100 */
[----:B------:R-:W-:-:S03]  /*0600*/  FADD R24, R24, 1 ;  /* 0x3f80000018187421 */ /* 0x000fc60000000000 */
[----:B------:R-:W-:Y:S01]  /*0610*/  FFMA R10, R6, R27, R15 ;  /* 0x0000001b060a7223 */ /* 0x000fe2000000000f */
[----:B------:R-:W-:Y:S01]  /*0620*/  FSEL R5, R23, RZ, !P0 ;  /* 0x000000ff17057208 */ /* 0x000fe20004000000 */
[----:B------:R-:W-:Y:S02]  /*0630*/  FADD R23, R8, -R23 ;  /* 0x8000001708177221 */ /* 0x000fe40000000000 */
[----:B------:R-:W-:Y:S01]  /*0640*/  FADD R14, R13, -R10 ;  /* 0x8000000a0d0e7221 */ /* 0x000fe20000000000 */
[----:B------:R-:W-:-:S03]  /*0650*/  FSEL R8, R24, 1, !P0 ;  /* 0x3f80000018087808 */ /* 0x000fc60004000000 */
[----:B------:R-:W-:Y:S01]  /*0660*/  FFMA R9, R6, R14, R9 ;  /* 0x0000000e06097223 */ /* 0x000fe20000000009 */
[----:B------:R-:W-:Y:S02]  /*0670*/  FADD R14, -R5, R12 ;  /* 0x0000000c050e7221 */ /* 0x000fe40000000100 */
[----:B------:R-:W0:Y:S02]  /*0680*/  MUFU.RCP R8, R8 ;  /* 0x0000000800087308 */ /* 0x000e240000001000 */
[----:B------:R-:W-:Y:S01]  /*0690*/  FFMA R27, R14, R27, R5 ;  /* 0x0000001b0e1b7223 */ /* 0x000fe20000000005 */
[----:B------:R-:W-:Y:S02]  /*06a0*/  FSEL R11, R11, RZ, !P0 ;  /* 0x000000ff0b0b7208 */ /* 0x000fe40004000000 */
[----:B------:R-:W-:Y:S01]  /*06b0*/  FSEL R13, R10, RZ, !P0 ;  /* 0x000000ff0a0d7208 */ /* 0x000fe20004000000 */
[----:B------:R-:W-:Y:S01]  /*06c0*/  FFMA R23, R4, R23, RZ ;  /* 0x0000001704177223 */ /* 0x000fe200000000ff */
[----:B------:R-:W-:-:S04]  /*06d0*/  FADD R12, R12, -R27 ;  /* 0x8000001b0c0c7221 */ /* 0x000fc80000000000 */
[----:B------:R-:W-:Y:S01]  /*06e0*/  FFMA R12, R14, R12, R23 ;  /* 0x0000000c0e0c7223 */ /* 0x000fe20000000017 */
[----:B------:R-:W-:Y:S02]  /*06f0*/  FSEL R24, R24, RZ, !P0 ;  /* 0x000000ff18187208 */ /* 0x000fe40004000000 */
[----:B--2---:R-:W-:-:S05]  /*0700*/  SEL R5, R18, RZ, !P0 ;  /* 0x000000ff12057207 */ /* 0x004fca0004000000 */
[----:B------:R-:W-:Y:S01]  /*0710*/  FADD R6, R5, R22 ;  /* 0x0000001605067221 */ /* 0x000fe20000000000 */
[----:B------:R-:W-:-:S03]  /*0720*/  SEL R5, R17, RZ, !P0 ;  /* 0x000000ff11057207 */ /* 0x000fc60004000000 */
[----:B------:R-:W-:Y:S02]  /*0730*/  FADD R18, -R11, R6 ;  /* 0x000000060b127221 */ /* 0x000fe40000000100 */
[----:B------:R-:W-:Y:S02]  /*0740*/  FADD R5, R5, R22 ;  /* 0x0000001605057221 */ /* 0x000fe40000000000 */
[-C--:B0-----:R-:W-:Y:S02]  /*0750*/  FFMA R11, R18, R8.reuse, R11 ;  /* 0x00000008120b7223 */ /* 0x081fe4000000000b */
[----:B------:R-:W-:Y:S02]  /*0760*/  FADD R4, -R13, R5 ;  /* 0x000000050d047221 */ /* 0x000fe40000000100 */
[----:B------:R-:W-:Y:S02]  /*0770*/  FADD R10, R6, -R11 ;  /* 0x8000000b060a7221 */ /* 0x000fe40000000000 */
[----:B------:R-:W-:-:S02]  /*0780*/  FFMA R14, R4, R8, R13 ;  /* 0x00000008040e7223 */ /* 0x000fc4000000000d */
[----:B------:R-:W-:Y:S02]  /*0790*/  FFMA R10, R18, R10, R7 ;  /* 0x0000000a120a7223 */ /* 0x000fe40000000007 */
[----:B------:R-:W-:Y:S01]  /*07a0*/  FADD R7, R5, -R14 ;  /* 0x8000000e05077221 */ /* 0x000fe20000000000 */
[----:B------:R-:W-:-:S03]  /*07b0*/  SEL R13, R16, RZ, !P0 ;  /* 0x000000ff100d7207 */ /* 0x000fc60004000000 */
[----:B------:R-:W-:Y:S01]  /*07c0*/  FFMA R7, R4, R7, R9 ;  /* 0x0000000704077223 */ /* 0x000fe20000000009 */
[----:B------:R-:W-:Y:S01]  /*07d0*/  FADD R9, R24, R24 ;  /* 0x0000001818097221 */ /* 0x000fe20000000000 */
[----:B------:R-:W-:Y:S01]  /*07e0*/  FSEL R18, R27, RZ, !P0 ;  /* 0x000000ff1b127208 */ /* 0x000fe20004000000 */
[----:B------:R-:W-:Y:S02]  /*07f0*/  FADD R4, R13, R22 ;  /* 0x000000160d047221 */ /* 0x000fe40000000000 */
[C---:B------:R-:W-:Y:S01]  /*0800*/  FMUL R16, R9.reuse, 16777216 ;  /* 0x4b80000009107820 */ /* 0x040fe20000400000 */
[----:B------:R-:W-:Y:S01]  /*0810*/  FSETP.GEU.AND P1, PT, R9, 1.175494350822287508e-38, PT ;  /* 0x008000000900780b */ /* 0x000fe20003f2e000 */
[----:B------:R-:W-:-:S03]  /*0820*/  FADD R15, -R18, R4 ;  /* 0x00000004120f7221 */ /* 0x000fc60000000100 */
[----:B------:R-:W-:Y:S01]  /*0830*/  FSEL R16, R16, R9, !P1 ;  /* 0x0000000910107208 */ /* 0x000fe20004800000 */
[----:B------:R-:W-:-:S04]  /*0840*/  FFMA R13, R15, R8, R18 ;  /* 0x000000080f0d7223 */ /* 0x000fc80000000012 */
[----:B------:R-:W-:Y:S01]  /*0850*/  FADD R17, R4, -R13 ;  /* 0x8000000d04117221 */ /* 0x000fe20000000000 */
[----:B------:R-:W0:Y:S03]  /*0860*/  MUFU.RCP R16, R16 ;  /* 0x0000001000107308 */ /* 0x000e260000001000 */
[----:B------:R-:W-:Y:S01]  /*0870*/  FFMA R12, R15, R17, R12 ;  /* 0x000000110f0c7223 */ /* 0x000fe2000000000c */
[----:B------:R-:W-:-:S05]  /*0880*/  FMUL R17, R24, 16777216 ;  /* 0x4b80000018117820 */ /* 0x000fca0000400000 */
[----:B------:R-:W-:Y:S02]  /*0890*/  FSEL R15, R17, R24, !P1 ;  /* 0x00000018110f7208 */ /* 0x000fe40004800000 */
[----:B------:R-:W-:Y:S02]  /*08a0*/  FSETP.NEU.AND P1, PT, R9, RZ, PT ;  /* 0x000000ff0900720b */ /* 0x000fe40003f2d000 */
[----:B------:R-:W-:Y:S01]  /*08b0*/  FSEL R23, R14, RZ, !P0 ;  /* 0x000000ff0e177208 */ /* 0x000fe20004000000 */
[----:B0-----:R-:W-:Y:S01]  /*08c0*/  FMUL R15, R16, R15 ;  /* 0x0000000f100f7220 */ /* 0x001fe20000400000 */
[----:B------:R-:W-:-:S04]  /*08d0*/  FSEL R18, R13, RZ, !P0 ;  /* 0x000000ff0d127208 */ /* 0x000fc80004000000 */
[----:B------:R-:W-:Y:S01]  /*08e0*/  FSEL R14, R15, RZ, P1 ;  /* 0x000000ff0f0e7208 */ /* 0x000fe20000800000 */
[----:B------:R-:W-:Y:S01]  /*08f0*/  FADD R13, -R18, R23 ;  /* 0x00000017120d7221 */ /* 0x000fe20000000100 */
[----:B------:R-:W-:Y:S02]  /*0900*/  FSEL R7, R7, RZ, !P0 ;  /* 0x000000ff07077208 */ /* 0x000fe40004000000 */
[----:B------:R-:W-:Y:S01]  /*0910*/  FSEL R12, R12, RZ, !P0 ;  /* 0x000000ff0c0c7208 */ /* 0x000fe20004000000 */
[C---:B------:R-:W-:Y:S01]  /*0920*/  FFMA R15, R13.reuse, R14, R18 ;  /* 0x0000000e0d0f7223 */ /* 0x040fe20000000012 */
[----:B------:R-:W-:-:S03]  /*0930*/  FMUL R13, R13, R13 ;  /* 0x0000000d0d0d7220 */ /* 0x000fc60000400000 */
[----:B------:R-:W-:Y:S01]  /*0940*/  FADD R7, R7, R12 ;  /* 0x0000000c07077221 */ /* 0x000fe20000000000 */
[C---:B------:R-:W-:Y:S01]  /*0950*/  FMUL R12, R24.reuse, R13 ;  /* 0x0000000d180c7220 */ /* 0x040fe20000400000 */
[----:B------:R-:W-:-:S04]  /*0960*/  FADD R13, R24, R9 ;  /* 0x00000009180d7221 */ /* 0x000fc80000000000 */
[C---:B------:R-:W-:Y:S01]  /*0970*/  FMUL R16, R13.reuse, 16777216 ;  /* 0x4b8000000d107820 */ /* 0x040fe20000400000 */
[----:B------:R-:W-:Y:S01]  /*0980*/  FSETP.GEU.AND P1, PT, R13, 1.175494350822287508e-38, PT ;  /* 0x008000000d00780b */ /* 0x000fe20003f2e000 */
[----:B------:R-:W-:Y:S01]  /*0990*/  FFMA R14, R14, R12, R7 ;  /* 0x0000000c0e0e7223 */ /* 0x000fe20000000007 */
[----:B------:R-:W-:Y:S02]  /*09a0*/  FADD R12, R24, R13 ;  /* 0x0000000d180c7221 */ /* 0x000fe40000000000 */
[----:B------:R-:W-:Y:S02]  /*09b0*/  FSEL R16, R16, R13, !P1 ;  /* 0x0000000d10107208 */ /* 0x000fe40004800000 */
[C---:B------:R-:W-:Y:S01]  /*09c0*/  FMUL R23, R12.reuse, 16777216 ;  /* 0x4b8000000c177820 */ /* 0x040fe20000400000 */
[----:B------:R-:W-:-:S03]  /*09d0*/  FSETP.GEU.AND P2, PT, R12, 1.175494350822287508e-38, PT ;  /* 0x008000000c00780b */ /* 0x000fc60003f4e000 */
[----:B------:R-:W0:Y:S01]  /*09e0*/  MUFU.RCP R16, R16 ;  /* 0x0000001000107308 */ /* 0x000e220000001000 */
[----:B------:R-:W-:Y:S02]  /*09f0*/  FSEL R18, R23, R12, !P2 ;  /* 0x0000000c17127208 */ /* 0x000fe40005000000 */
[----:B------:R-:W-:Y:S02]  /*0a00*/  SEL R7, R19, RZ, !P0 ;  /* 0x000000ff13077207 */ /* 0x000fe40004000000 */
[----:B------:R-:W-:-:S03]  /*0a10*/  FSEL R27, R26, RZ, !P0 ;  /* 0x000000ff1a1b7208 */ /* 0x000fc60004000000 */
[----:B------:R-:W-:Y:S01]  /*0a20*/  FADD R7, R7, R22 ;  /* 0x0000001607077221 */ /* 0x000fe20000000000 */
[----:B------:R-:W1:Y:S01]  /*0a30*/  MUFU.RCP R18, R18 ;  /* 0x0000001200127308 */ /* 0x000e620000001000 */
[-C--:B------:R-:W-:Y:S02]  /*0a40*/  FSEL R19, R17, R24.reuse, !P1 ;  /* 0x0000001811137208 */ /* 0x080fe40004800000 */
[----:B------:R-:W-:Y:S01]  /*0a50*/  FADD R22, -R27, R7 ;  /* 0x000000071b167221 */ /* 0x000fe20000000100 */
[----:B------:R-:W-:Y:S02]  /*0a60*/  FSEL R23, R17, R24, !P2 ;  /* 0x0000001811177208 */ /* 0x000fe40005000000 */
[----:B0-----:R-:W-:Y:S01]  /*0a70*/  FMUL R17, R16, R19 ;  /* 0x0000001310117220 */ /* 0x001fe20000400000 */
[----:B------:R-:W-:Y:S01]  /*0a80*/  FFMA R16, R22, R8, R27 ;  /* 0x0000000816107223 */ /* 0x000fe2000000001b */
[----:B------:R-:W-:Y:S02]  /*0a90*/  FSETP.NEU.AND P1, PT, R13, RZ, PT ;  /* 0x000000ff0d00720b */ /* 0x000fe40003f2d000 */
[----:B------:R-:W-:Y:S01]  /*0aa0*/  FSEL R24, R11, RZ, !P0 ;  /* 0x000000ff0b187208 */ /* 0x000fe20004000000 */
[----:B------:R-:W-:Y:S01]  /*0ab0*/  FADD R8, R7, -R16 ;  /* 0x8000001007087221 */ /* 0x000fe20000000000 */
[----:B------:R-:W-:-:S02]  /*0ac0*/  FSEL R19, R10, RZ, !P0 ;  /* 0x000000ff0a137208 */ /* 0x000fc40004000000 */
[----:B------:R-:W-:Y:S01]  /*0ad0*/  FSEL R10, R17, RZ, P1 ;  /* 0x000000ff110a7208 */ /* 0x000fe20000800000 */
[----:B-1----:R-:W-:Y:S01]  /*0ae0*/  FMUL R11, R18, R23 ;  /* 0x00000017120b7220 */ /* 0x002fe20000400000 */
[----:B------:R-:W-:Y:S01]  /*0af0*/  FADD R18, R24, -R15 ;  /* 0x8000000f18127221 */ /* 0x000fe20000000000 */
[----:B------:R-:W-:Y:S01]  /*0b00*/  FFMA R25, R22, R8, R25 ;  /* 0x0000000816197223 */ /* 0x000fe20000000019 */
[----:B------:R-:W-:Y:S01]  /*0b10*/  FADD R8, R12, R12 ;  /* 0x0000000c0c087221 */ /* 0x000fe20000000000 */
[----:B------:R-:W-:Y:S01]  /*0b20*/  FADD R17, R19, R14 ;  /* 0x0000000e13117221 */ /* 0x000fe20000000000 */
[C---:B------:R-:W-:Y:S01]  /*0b30*/  FFMA R14, R18.reuse, R10, R15 ;  /* 0x0000000a120e7223 */ /* 0x040fe2000000000f */
[----:B------:R-:W-:Y:S02]  /*0b40*/  FMUL R18, R18, R18 ;  /* 0x0000001212127220 */ /* 0x000fe40000400000 */
[C---:B------:R-:W-:Y:S01]  /*0b50*/  FSETP.GEU.AND P3, PT, |R8|.reuse, 1.175494350822287508e-38, PT ;  /* 0x008000000800780b */ /* 0x040fe20003f6e200 */
[----:B------:R-:W-:Y:S01]  /*0b60*/  FMUL R15, R8, 0.25 ;  /* 0x3e800000080f7820 */ /* 0x000fe20000400000 */
[----:B------:R-:W-:Y:S01]  /*0b70*/  FSETP.NEU.AND P2, PT, R12, RZ, PT ;  /* 0x000000ff0c00720b */ /* 0x000fe20003f4d000 */
[----:B------:R-:W-:Y:S01]  /*0b80*/  FMUL R18, R9, R18 ;  /* 0x0000001209127220 */ /* 0x000fe20000400000 */
[----:B------:R-:W-:-:S02]  /*0b90*/  FSEL R19, R16, RZ, !P0 ;  /* 0x000000ff10137208 */ /* 0x000fc40004000000 */
[----:B------:R-:W-:Y:S01]  /*0ba0*/  FSETP.GT.AND P1, PT, |R8|, 8.50705917302346158658e+37, PT ;  /* 0x7e8000000800780b */ /* 0x000fe20003f24200 */
[----:B------:R-:W-:Y:S01]  /*0bb0*/  FFMA R17, R10, R18, R17 ;  /* 0x000000120a117223 */ /* 0x000fe20000000011 */
[----:B------:R-:W-:Y:S01]  /*0bc0*/  FSEL R9, R11, RZ, P2 ;  /* 0x000000ff0b097208 */ /* 0x000fe20001000000 */
[----:B------:R-:W-:Y:S01]  /*0bd0*/  FADD R19, R19, -R14 ;  /* 0x8000000e13137221 */ /* 0x000fe20000000000 */
[----:B------:R-:W-:-:S03]  /*0be0*/  FSEL R18, R15, R8, P1 ;  /* 0x000000080f127208 */ /* 0x000fc60000800000 */
[----:B------:R-:W-:Y:S01]  /*0bf0*/  FFMA R11, R19, R9, R14 ;  /* 0x00000009130b7223 */ /* 0x000fe2000000000e */
[----:B------:R-:W-:Y:S01]  /*0c00*/  FSEL R10, R25, RZ, !P0 ;  /* 0x000000ff190a7208 */ /* 0x000fe20004000000 */
[----:B------:R-:W-:Y:S01]  /*0c10*/  @!P3 FMUL R18, R18, 16777216 ;  /* 0x4b8000001212b820 */ /* 0x000fe20000400000 */
[----:B------:R-:W-:Y:S02]  /*0c20*/  FMUL R16, R19, R19 ;  /* 0x0000001313107220 */ /* 0x000fe40000400000 */
[----:B------:R-:W0:Y:S01]  /*0c30*/  SHFL.BFLY PT, R14, R11, 0x10, 0x1f ;  /* 0x0e001f000b0e7f89 */ /* 0x000e2200000e0000 */
[----:B------:R-:W-:Y:S01]  /*0c40*/  FADD R10, R10, R17 ;  /* 0x000000110a0a7221 */ /* 0x000fe20000000000 */
[----:B------:R-:W-:Y:S01]  /*0c50*/  FMUL R17, R12, 0.25 ;  /* 0x3e8000000c117820 */ /* 0x000fe20000400000 */
[----:B------:R-:W1:Y:S01]  /*0c60*/  MUFU.RCP R18, R18 ;  /* 0x0000001200127308 */ /* 0x000e620000001000 */
[----:B------:R-:W-:-:S03]  /*0c70*/  FMUL R13, R13, R16 ;  /* 0x000000100d0d7220 */ /* 0x000fc60000400000 */
[----:B------:R-:W-:Y:S01]  /*0c80*/  FSEL R17, R17, R12, P1 ;  /* 0x0000000c11117208 */ /* 0x000fe20000800000 */
[----:B------:R-:W-:Y:S01]  /*0c90*/  FFMA R13, R9, R13, R10 ;  /* 0x0000000d090d7223 */ /* 0x000fe2000000000a */
[----:B------:R-:W-:-:S03]  /*0ca0*/  FADD R9, R8, R8 ;  /* 0x0000000808097221 */ /* 0x000fc60000000000 */
[----:B------:R-:W-:Y:S01]  /*0cb0*/  @!P3 FMUL R17, R17, 16777216 ;  /* 0x4b8000001111b820 */ /* 0x000fe20000400000 */
[----:B------:R-:W2:Y:S01]  /*0cc0*/  SHFL.BFLY PT, R16, R13, 0x10, 0x1f ;  /* 0x0e001f000d107f89 */ /* 0x000ea200000e0000 */
[C---:B------:R-:W-:Y:S01]  /*0cd0*/  FSETP.GEU.AND P3, PT, |R9|.reuse, 1.175494350822287508e-38, PT ;  /* 0x008000000900780b */ /* 0x040fe20003f6e200 */
[C---:B------:R-:W-:Y:S01]  /*0ce0*/  FMUL R10, R9.reuse, 0.25 ;  /* 0x3e800000090a7820 */ /* 0x040fe20000400000 */
[----:B------:R-:W-:Y:S01]  /*0cf0*/  FSETP.NEU.AND P2, PT, R8, RZ, PT ;  /* 0x000000ff0800720b */ /* 0x000fe20003f4d000 */
[----:B-1----:R-:W-:Y:S01]  /*0d00*/  FMUL R17, R18, R17 ;  /* 0x0000001112117220 */ /* 0x002fe20000400000 */
[----:B------:R-:W-:-:S04]  /*0d10*/  FSETP.GT.AND P1, PT, |R9|, 8.50705917302346158658e+37, PT ;  /* 0x7e8000000900780b */ /* 0x000fc80003f24200 */
[----:B------:R-:W-:Y:S01]  /*0d20*/  FSEL R17, R17, RZ, P2 ;  /* 0x000000ff11117208 */ /* 0x000fe20001000000 */
[----:B0-----:R-:W-:Y:S01]  /*0d30*/  FADD R14, -R11, R14 ;  /* 0x0000000e0b0e7221 */ /* 0x001fe20000000100 */
[----:B------:R-:W-:-:S03]  /*0d40*/  FSEL R18, R10, R9, P1 ;  /* 0x000000090a127208 */ /* 0x000fc60000800000 */
[----:B------:R-:W-:Y:S02]  /*0d50*/  FFMA R11, R14, R17, R11 ;  /* 0x000000110e0b7223 */ /* 0x000fe4000000000b */
[----:B------:R-:W-:Y:S01]  /*0d60*/  @!P3 FMUL R18, R18, 16777216 ;  /* 0x4b8000001212b820 */ /* 0x000fe20000400000 */
[----:B------:R-:W-:Y:S02]  /*0d70*/  FMUL R19, R14, R14 ;  /* 0x0000000e0e137220 */ /* 0x000fe40000400000 */
[----:B------:R-:W0:Y:S03]  /*0d80*/  SHFL.BFLY PT, R14, R11, 0x8, 0x1f ;  /* 0x0d001f000b0e7f89 */ /* 0x000e2600000e0000 */
[----:B------:R-:W1:Y:S01]  /*0d90*/  MUFU.RCP R18, R18 ;  /* 0x0000001200127308 */ /* 0x000e620000001000 */
[----:B------:R-:W-:Y:S01]  /*0da0*/  FMUL R19, R12, R19 ;  /* 0x000000130c137220 */ /* 0x000fe20000400000 */
[----:B--2---:R-:W-:Y:S01]  /*0db0*/  FADD R16, R13, R16 ;  /* 0x000000100d107221 */ /* 0x004fe20000000000 */
[----:B------:R-:W-:-:S03]  /*0dc0*/  FSEL R13, R15, R8, P1 ;  /* 0x000000080f0d7208 */ /* 0x000fc60000800000 */
[----:B------:R-:W-:Y:S02]  /*0dd0*/  FFMA R16, R17, R19, R16 ;  /* 0x0000001311107223 */ /* 0x000fe40000000010 */
[----:B------:R-:W-:-:S03]  /*0de0*/  @!P3 FMUL R13, R13, 16777216 ;  /* 0x4b8000000d0db820 */ /* 0x000fc60000400000 */
[----:B------:R-:W2:Y:S01]  /*0df0*/  SHFL.BFLY PT, R15, R16, 0x8, 0x1f ;  /* 0x0d001f00100f7f89 */ /* 0x000ea200000e0000 */
[C---:B------:R-:W-:Y:S01]  /*0e00*/  FSETP.NEU.AND P2, PT, R9.reuse, RZ, PT ;  /* 0x000000ff0900720b */ /* 0x040fe20003f4d000 */
[----:B-1----:R-:W-:Y:S01]  /*0e10*/  FMUL R17, R18, R13 ;  /* 0x0000000d12117220 */ /* 0x002fe20000400000 */
[----:B------:R-:W-:-:S04]  /*0e20*/  FADD R12, R9, R9 ;  /* 0x00000009090c7221 */ /* 0x000fc80000000000 */
[----:B------:R-:W-:Y:S01]  /*0e30*/  FSEL R17, R17, RZ, P2 ;  /* 0x000000ff11117208 */ /* 0x000fe20001000000 */
[----:B0-----:R-:W-:Y:S01]  /*0e40*/  FADD R14, -R11, R14 ;  /* 0x0000000e0b0e7221 */ /* 0x001fe20000000100 */
[C---:B------:R-:W-:Y:S01]  /*0e50*/  FSETP.GEU.AND P3, PT, |R12|.reuse, 1.175494350822287508e-38, PT ;  /* 0x008000000c00780b */ /* 0x040fe20003f6e200 */
[----:B------:R-:W-:Y:S02]  /*0e60*/  FMUL R13, R12, 0.25 ;  /* 0x3e8000000c0d7820 */ /* 0x000fe40000400000 */
[----:B------:R-:W-:Y:S01]  /*0e70*/  FFMA R11, R14, R17, R11 ;  /* 0x000000110e0b7223 */ /* 0x000fe2000000000b */
[----:B------:R-:W-:Y:S01]  /*0e80*/  FSETP.GT.AND P1, PT, |R12|, 8.50705917302346158658e+37, PT ;  /* 0x7e8000000c00780b */ /* 0x000fe20003f24200 */
[----:B------:R-:W-:-:S03]  /*0e90*/  FMUL R19, R14, R14 ;  /* 0x0000000e0e137220 */ /* 0x000fc60000400000 */
[----:B------:R-:W0:Y:S01]  /*0ea0*/  SHFL.BFLY PT, R14, R11, 0x4, 0x1f ;  /* 0x0c801f000b0e7f89 */ /* 0x000e2200000e0000 */
[----:B------:R-:W-:Y:S01]  /*0eb0*/  FSEL R18, R13, R12, P1 ;  /* 0x0000000c0d127208 */ /* 0x000fe20000800000 */
[----:B------:R-:W-:Y:S01]  /*0ec0*/  FMUL R19, R8, R19 ;  /* 0x0000001308137220 */ /* 0x000fe20000400000 */
[----:B--2---:R-:W-:-:S03]  /*0ed0*/  FADD R8, R16, R15 ;  /* 0x0000000f10087221 */ /* 0x004fc60000000000 */
[----:B------:R-:W-:Y:S01]  /*0ee0*/  @!P3 FMUL R18, R18, 16777216 ;  /* 0x4b8000001212b820 */ /* 0x000fe20000400000 */
[----:B------:R-:W-:-:S05]  /*0ef0*/  FFMA R8, R17, R19, R8 ;  /* 0x0000001311087223 */ /* 0x000fca0000000008 */
[----:B------:R-:W1:Y:S01]  /*0f00*/  MUFU.RCP R18, R18 ;  /* 0x0000001200127308 */ /* 0x000e620000001000 */
[----:B------:R-:W2:Y:S01]  /*0f10*/  SHFL.BFLY PT, R15, R8, 0x4, 0x1f ;  /* 0x0c801f00080f7f89 */ /* 0x000ea200000e0000 */
[----:B------:R-:W-:Y:S01]  /*0f20*/  FSEL R17, R10, R9, P1 ;  /* 0x000000090a117208 */ /* 0x000fe20000800000 */
[----:B------:R-:W-:-:S04]  /*0f30*/  FADD R10, R12, R12 ;  /* 0x0000000c0c0a7221 */ /* 0x000fc80000000000 */
[----:B------:R-:W-:Y:S01]  /*0f40*/  @!P3 FMUL R17, R17, 16777216 ;  /* 0x4b8000001111b820 */ /* 0x000fe20000400000 */
[----:B0-----:R-:W-:Y:S01]  /*0f50*/  FADD R14, -R11, R14 ;  /* 0x0000000e0b0e7221 */ /* 0x001fe20000000100 */
[----:B------:R-:W-:Y:S02]  /*0f60*/  FSETP.NEU.AND P1, PT, R12, RZ, PT ;  /* 0x000000ff0c00720b */ /* 0x000fe40003f2d000 */
[----:B-1----:R-:W-:Y:S01]  /*0f70*/  FMUL R17, R18, R17 ;  /* 0x0000001112117220 */ /* 0x002fe20000400000 */
[----:B------:R-:W-:Y:S01]  /*0f80*/  FMUL R16, R14, R14 ;  /* 0x0000000e0e107220 */ /* 0x000fe20000400000 */
[----:B------:R-:W-:-:S03]  /*0f90*/  FSETP.GEU.AND P2, PT, |R10|, 1.175494350822287508e-38, PT ;  /* 0x008000000a00780b */ /* 0x000fc60003f4e200 */
[----:B------:R-:W-:Y:S01]  /*0fa0*/  FMUL R16, R9, R16 ;  /* 0x0000001009107220 */ /* 0x000fe20000400000 */
[----:B------:R-:W-:Y:S01]  /*0fb0*/  FSEL R17, R17, RZ, P1 ;  /* 0x000000ff11117208 */ /* 0x000fe20000800000 */
[C---:B------:R-:W-:Y:S01]  /*0fc0*/  FMUL R9, R10.reuse, 0.25 ;  /* 0x3e8000000a097820 */ /* 0x040fe20000400000 */
[----:B------:R-:W-:Y:S01]  /*0fd0*/  FSETP.GT.AND P1, PT, |R10|, 8.50705917302346158658e+37, PT ;  /* 0x7e8000000a00780b */ /* 0x000fe20003f24200 */
[----:B--2---:R-:W-:-:S03]  /*0fe0*/  FADD R8, R8, R15 ;  /* 0x0000000f08087221 */ /* 0x004fc60000000000 */
[----:B------:R-:W-:Y:S01]  /*0ff0*/  FSEL R18, R9, R10, P1 ;  /* 0x0000000a09127208 */ /* 0x000fe20000800000 */
[----:B------:R-:W-:Y:S01]  /*1000*/  FFMA R11, R14, R17, R11 ;  /* 0x000000110e0b7223 */ /* 0x000fe2000000000b */
[----:B------:R-:W-:-:S03]  /*1010*/  FFMA R16, R17, R16, R8 ;  /* 0x0000001011107223 */ /* 0x000fc60000000008 */
[----:B------:R-:W-:Y:S01]  /*1020*/  @!P2 FMUL R18, R18, 16777216 ;  /* 0x4b8000001212a820 */ /* 0x000fe20000400000 */
[----:B------:R-:W0:Y:S04]  /*1030*/  SHFL.BFLY PT, R14, R11, 0x2, 0x1f ;  /* 0x0c401f000b0e7f89 */ /* 0x000e2800000e0000 */
[----:B------:R-:W1:Y:S01]  /*1040*/  SHFL.BFLY PT, R15, R16, 0x2, 0x1f ;  /* 0x0c401f00100f7f89 */ /* 0x000e6200000e0000 */
[----:B------:R-:W2:Y:S01]  /*1050*/  MUFU.RCP R18, R18 ;  /* 0x0000001200127308 */ /* 0x000ea20000001000 */
[----:B------:R-:W-:-:S05]  /*1060*/  FSEL R13, R13, R12, P1 ;  /* 0x0000000c0d0d7208 */ /* 0x000fca0000800000 */
[----:B------:R-:W-:Y:S01]  /*1070*/  @!P2 FMUL R13, R13, 16777216 ;  /* 0x4b8000000d0da820 */ /* 0x000fe20000400000 */
[C---:B------:R-:W-:Y:S01]  /*1080*/  FSETP.NEU.AND P1, PT, R10.reuse, RZ, PT ;  /* 0x000000ff0a00720b */ /* 0x040fe20003f2d000 */
[----:B------:R-:W-:Y:S02]  /*1090*/  FADD R8, R10, R10 ;  /* 0x0000000a0a087221 */ /* 0x000fe40000000000 */
[----:B--2---:R-:W-:-:S03]  /*10a0*/  FMUL R13, R18, R13 ;  /* 0x0000000d120d7220 */ /* 0x004fc60000400000 */
[----:B------:R-:W-:Y:S01]  /*10b0*/  FSETP.GEU.AND P2, PT, |R8|, 1.175494350822287508e-38, PT ;  /* 0x008000000800780b */ /* 0x000fe20003f4e200 */
[----:B0-----:R-:W-:Y:S01]  /*10c0*/  FADD R14, -R11, R14 ;  /* 0x0000000e0b0e7221 */ /* 0x001fe20000000100 */
[----:B------:R-:W-:Y:S01]  /*10d0*/  FSEL R13, R13, RZ, P1 ;  /* 0x000000ff0d0d7208 */ /* 0x000fe20000800000 */
[----:B-1----:R-:W-:Y:S01]  /*10e0*/  FADD R16, R16, R15 ;  /* 0x0000000f10107221 */ /* 0x002fe20000000000 */
[----:B------:R-:W-:Y:S01]  /*10f0*/  FMUL R15, R8, 0.25 ;  /* 0x3e800000080f7820 */ /* 0x000fe20000400000 */
[----:B------:R-:W-:Y:S01]  /*1100*/  FMUL R17, R14, R14 ;  /* 0x0000000e0e117220 */ /* 0x000fe20000400000 */
[----:B------:R-:W-:Y:S01]  /*1110*/  FSETP.GT.AND P1, PT, |R8|, 8.50705917302346158658e+37, PT ;  /* 0x7e8000000800780b */ /* 0x000fe20003f24200 */
[----:B------:R-:W-:Y:S02]  /*1120*/  FFMA R11, R14, R13, R11 ;  /* 0x0000000d0e0b7223 */ /* 0x000fe4000000000b */
[----:B------:R-:W-:Y:S01]  /*1130*/  FMUL R17, R12, R17 ;  /* 0x000000110c117220 */ /* 0x000fe20000400000 */
[----:B------:R-:W-:-:S02]  /*1140*/  FSEL R15, R15, R8, P1 ;  /* 0x000000080f0f7208 */ /* 0x000fc40000800000 */
[----:B------:R-:W0:Y:S01]  /*1150*/  SHFL.BFLY PT, R12, R11, 0x1, 0x1f ;  /* 0x0c201f000b0c7f89 */ /* 0x000e2200000e0000 */
[----:B------:R-:W-:Y:S02]  /*1160*/  FFMA R16, R13, R17, R16 ;  /* 0x000000110d107223 */ /* 0x000fe40000000010 */
[----:B------:R-:W-:Y:S01]  /*1170*/  @!P2 FMUL R15, R15, 16777216 ;  /* 0x4b8000000f0fa820 */ /* 0x000fe20000400000 */
[----:B------:R-:W1:Y:S02]  /*1180*/  S2UR UR5, SR_CgaCtaId ;  /* 0x00000000000579c3 */ /* 0x000e640000008800 */
[----:B------:R-:W2:Y:S03]  /*1190*/  SHFL.BFLY PT, R13, R16, 0x1, 0x1f ;  /* 0x0c201f00100d7f89 */ /* 0x000ea600000e0000 */
[----:B------:R-:W3:Y:S01]  /*11a0*/  MUFU.RCP R15, R15 ;  /* 0x0000000f000f7308 */ /* 0x000ee20000001000 */
[----:B------:R-:W-:-:S05]  /*11b0*/  FSEL R14, R9, R10, P1 ;  /* 0x0000000a090e7208 */ /* 0x000fca0000800000 */
[----:B------:R-:W-:Y:S01]  /*11c0*/  @!P2 FMUL R14, R14, 16777216 ;  /* 0x4b8000000e0ea820 */ /* 0x000fe20000400000 */
[----:B------:R-:W-:Y:S02]  /*11d0*/  FSETP.NEU.AND P1, PT, R8, RZ, PT ;  /* 0x000000ff0800720b */ /* 0x000fe40003f2d000 */
[----:B------:R-:W-:Y:S01]  /*11e0*/  LOP3.LUT P2, RZ, R2, 0x1f, RZ, 0xc0, !PT ;  /* 0x0000001f02ff7812 */ /* 0x000fe2000784c0ff */
[----:B0-----:R-:W-:Y:S01]  /*11f0*/  FADD R12, -R11, R12 ;  /* 0x0000000c0b0c7221 */ /* 0x001fe20000000100 */
[----:B---3--:R-:W-:Y:S01]  /*1200*/  FMUL R14, R15, R14 ;  /* 0x0000000e0f0e7220 */ /* 0x008fe20000400000 */
[----:B------:R-:W-:Y:S02]  /*1210*/  UMOV UR4, 0x400 ;  /* 0x0000040000047882 */ /* 0x000fe40000000000 */
[----:B------:R-:W-:Y:S02]  /*1220*/  FMUL R9, R12, R12 ;  /* 0x0000000c0c097220 */ /* 0x000fe40000400000 */
[----:B------:R-:W-:Y:S01]  /*1230*/  FSEL R14, R14, RZ, P1 ;  /* 0x000000ff0e0e7208 */ /* 0x000fe20000800000 */
[----:B--2---:R-:W-:Y:S01]  /*1240*/  FADD R13, R16, R13 ;  /* 0x0000000d100d7221 */ /* 0x004fe20000000000 */
[----:B-1----:R-:W-:Y:S01]  /*1250*/  UPRMT UR4, UR5, 0x654, UR4 ;  /* 0x0000065405047896 */ /* 0x002fe20008000004 */
[----:B------:R-:W-:Y:S01]  /*1260*/  SHF.R.U32.HI R15, RZ, 0x3, R2 ;  /* 0x00000003ff0f7819 */ /* 0x000fe20000011602 */
[----:B------:R-:W-:Y:S01]  /*1270*/  FMUL R9, R10, R9 ;  /* 0x000000090a097220 */ /* 0x000fe20000400000 */
[----:B------:R-:W-:-:S02]  /*1280*/  FFMA R16, R12, R14, R11 ;  /* 0x0000000e0c107223 */ /* 0x000fc4000000000b */
[----:B------:R-:W-:Y:S01]  /*1290*/  LOP3.LUT R15, R15, 0x3c, RZ, 0xc0, !PT ;  /* 0x0000003c0f0f7812 */ /* 0x000fe200078ec0ff */
[----:B------:R-:W-:Y:S01]  /*12a0*/  FFMA R14, R14, R9, R13 ;  /* 0x000000090e0e7223 */ /* 0x000fe2000000000d */
[----:B------:R-:W-:Y:S04]  /*12b0*/  @!P0 STG.E.128 desc[UR6][R28.64+0x6000], R4 ;  /* 0x006000041c008986 */ /* 0x000fe8000c101d06 */
[----:B------:R-:W-:Y:S04]  /*12c0*/  @!P2 STS [R15+UR4+0x80], R8 ;  /* 0x000080080f00a988 */ /* 0x000fe80008000804 */
[----:B------:R-:W-:Y:S04]  /*12d0*/  @!P2 STS [R15+UR4], R16 ;  /* 0x000000100f00a988 */ /* 0x000fe80008000804 */
[----:B------:R-:W-:Y:S01]  /*12e0*/  @!P2 STS [R15+UR4+0x40], R14 ;  /* 0x0000400e0f00a988 */ /* 0x000fe20008000804 */
[----:B------:R-:W-:Y:S01]  /*12f0*/  BAR.SYNC.DEFER_BLOCKING 0x0 ;  /* 0x0000000000007b1d */ /* 0x000fe20000010000 */
[----:B------:R-:W-:-:S02]  /*1300*/  ISETP.GE.AND P3, PT, R2, 0x10, PT ;  /* 0x000000100200780c */ /* 0x000fc40003f66270 */
[----:B------:R-:W-:-:S11]  /*1310*/  SHF.L.U32 R9, R2, 0x2, RZ ;  /* 0x0000000202097819 */ /* 0x000fd600000006ff */
[----:B------:R-:W0:Y:S04]  /*1320*/  @!P3 LDS R3, [R9+UR4+0x80] ;  /* 0x000080040903b984 */ /* 0x000e280008000800 */
[----:B------:R-:W1:Y:S04]  /*1330*/  @!P3 LDS R21, [R9+UR4] ;  /* 0x000000040915b984 */ /* 0x000e680008000800 */
[----:B------:R-:W-:Y:S04]  /*1340*/  @!P3 LDS R20, [R9+UR4+0x40] ;  /* 0x000040040914b984 */ /* 0x000fe80008000800 */
[----:B0-----:R-:W0:Y:S04]  /*1350*/  SHFL.BFLY PT, R12, R3, 0x8, 0x1f ;  /* 0x0d001f00030c7f89 */ /* 0x001e2800000e0000 */
[----:B-1----:R-:W-:Y:S01]  /*1360*/  SHFL.BFLY PT, R6, R21, 0x8, 0x1f ;  /* 0x0d001f0015067f89 */ /* 0x002fe200000e0000 */
[----:B0-----:R-:W-:-:S05]  /*1370*/  FADD R10, R3, R12 ;  /* 0x0000000c030a7221 */ /* 0x001fca0000000000 */
[C---:B------:R-:W-:Y:S01]  /*1380*/  FSETP.GEU.AND P1, PT, |R10|.reuse, 1.175494350822287508e-38, PT ;  /* 0x008000000a00780b */ /* 0x040fe20003f2e200 */
[C---:B------:R-:W-:Y:S01]  /*1390*/  FMUL R11, R10.reuse, 0.25 ;  /* 0x3e8000000a0b7820 */ /* 0x040fe20000400000 */
[----:B------:R-:W-:Y:S01]  /*13a0*/  FSETP.GT.AND P0, PT, |R10|, 8.50705917302346158658e+37, PT ;  /* 0x7e8000000a00780b */ /* 0x000fe20003f04200 */
[----:B------:R-:W0:Y:S03]  /*13b0*/  SHFL.BFLY PT, R5, R10, 0x4, 0x1f ;  /* 0x0c801f000a057f89 */ /* 0x000e2600000e0000 */
[----:B------:R-:W-:-:S07]  /*13c0*/  FSEL R7, R11, R10, P0 ;  /* 0x0000000a0b077208 */ /* 0x000fce0000000000 */
[----:B------:R-:W-:-:S06]  /*13d0*/  @!P1 FMUL R7, R7, 16777216 ;  /* 0x4b80000007079820 */ /* 0x000fcc0000400000 */
[----:B------:R-:W1:Y:S01]  /*13e0*/  MUFU.RCP R7, R7 ;  /* 0x0000000700077308 */ /* 0x000e620000001000 */
[----:B------:R-:W2:Y:S01]  /*13f0*/  SHFL.BFLY PT, R11, R20, 0x8, 0x1f ;  /* 0x0d001f00140b7f89 */ /* 0x000ea200000e0000 */
[----:B------:R-:W-:-:S04]  /*1400*/  @P0 FMUL R12, R12, 0.25 ;  /* 0x3e8000000c0c0820 */ /* 0x000fc80000400000 */
[----:B------:R-:W-:Y:S01]  /*1410*/  @!P1 FMUL R12, R12, 16777216 ;  /* 0x4b8000000c0c9820 */ /* 0x000fe20000400000 */
[C---:B0-----:R-:W-:Y:S01]  /*1420*/  FADD R4, R10.reuse, R5 ;  /* 0x000000050a047221 */ /* 0x041fe20000000000 */
[----:B------:R-:W-:-:S04]  /*1430*/  FSETP.NEU.AND P1, PT, R10, RZ, PT ;  /* 0x000000ff0a00720b */ /* 0x000fc80003f2d000 */
[C---:B------:R-:W-:Y:S01]  /*1440*/  FSETP.GEU.AND P2, PT, |R4|.reuse, 1.175494350822287508e-38, PT ;  /* 0x008000000400780b */ /* 0x040fe20003f4e200 */
[----:B-1----:R-:W-:Y:S01]  /*1450*/  FMUL R12, R7, R12 ;  /* 0x0000000c070c7220 */ /* 0x002fe20000400000 */
[C---:B------:R-:W-:Y:S01]  /*1460*/  FMUL R13, R4.reuse, 0.25 ;  /* 0x3e800000040d7820 */ /* 0x040fe20000400000 */
[----:B------:R-:W-:Y:S01]  /*1470*/  FSETP.GT.AND P0, PT, |R4|, 8.50705917302346158658e+37, PT ;  /* 0x7e8000000400780b */ /* 0x000fe20003f04200 */
[----:B------:R-:W0:Y:S01]  /*1480*/  SHFL.BFLY PT, R7, R4, 0x2, 0x1f ;  /* 0x0c401f0004077f89 */ /* 0x000e2200000e0000 */
[----:B------:R-:W-:Y:S01]  /*1490*/  FADD R6, -R21, R6 ;  /* 0x0000000615067221 */ /* 0x000fe20000000100 */
[----:B------:R-:W-:Y:S02]  /*14a0*/  FSEL R12, R12, RZ, P1 ;  /* 0x000000ff0c0c7208 */ /* 0x000fe40000800000 */
[----:B------:R-:W-:Y:S01]  /*14b0*/  FSEL R14, R13, R4, P0 ;  /* 0x000000040d0e7208 */ /* 0x000fe20000000000 */
[C---:B------:R-:W-:Y:S02]  /*14c0*/  FMUL R8, R6.reuse, R6 ;  /* 0x0000000606087220 */ /* 0x040fe40000400000 */
[----:B------:R-:W-:-:S02]  /*14d0*/  FFMA R6, R6, R12, R21 ;  /* 0x0000000c06067223 */ /* 0x000fc40000000015 */
[----:B------:R-:W-:Y:S01]  /*14e0*/  @!P2 FMUL R14, R14, 16777216 ;  /* 0x4b8000000e0ea820 */ /* 0x000fe20000400000 */
[----:B--2---:R-:W-:Y:S01]  /*14f0*/  FADD R11, R20, R11 ;  /* 0x0000000b140b7221 */ /* 0x004fe20000000000 */
[----:B------:R-:W-:Y:S01]  /*1500*/  FMUL R8, R3, R8 ;  /* 0x0000000803087220 */ /* 0x000fe20000400000 */
[----:B------:R-:W1:Y:S03]  /*1510*/  SHFL.BFLY PT, R13, R6, 0x4, 0x1f ;  /* 0x0c801f00060d7f89 */ /* 0x000e6600000e0000 */
[----:B------:R-:W-:Y:S01]  /*1520*/  FFMA R8, R12, R8, R11 ;  /* 0x000000080c087223 */ /* 0x000fe2000000000b */
[----:B------:R-:W2:Y:S01]  /*1530*/  MUFU.RCP R14, R14 ;  /* 0x0000000e000e7308 */ /* 0x000ea20000001000 */
[----:B------:R-:W-:-:S03]  /*1540*/  @P0 FMUL R5, R5, 0.25 ;  /* 0x3e80000005050820 */ /* 0x000fc60000400000 */
[----:B------:R-:W3:Y:S01]  /*1550*/  SHFL.BFLY PT, R11, R8, 0x4, 0x1f ;  /* 0x0c801f00080b7f89 */ /* 0x000ee200000e0000 */
[----:B------:R-:W-:Y:S01]  /*1560*/  @!P2 FMUL R5, R5, 16777216 ;  /* 0x4b8000000505a820 */ /* 0x000fe20000400000 */
[C---:B0-----:R-:W-:Y:S01]  /*1570*/  FADD R3, R4.reuse, R7 ;  /* 0x0000000704037221 */ /* 0x041fe20000000000 */
[----:B------:R-:W-:-:S04]  /*1580*/  FSETP.NEU.AND P1, PT, R4, RZ, PT ;  /* 0x000000ff0400720b */ /* 0x000fc80003f2d000 */
[C---:B------:R-:W-:Y:S01]  /*1590*/  FSETP.GEU.AND P2, PT, |R3|.reuse, 1.175494350822287508e-38, PT ;  /* 0x008000000300780b */ /* 0x040fe20003f4e200 */
[----:B--2---:R-:W-:Y:S01]  /*15a0*/  FMUL R5, R14, R5 ;  /* 0x000000050e057220 */ /* 0x004fe20000400000 */
[C---:B------:R-:W-:Y:S01]  /*15b0*/  FMUL R12, R3.reuse, 0.25 ;  /* 0x3e800000030c7820 */ /* 0x040fe20000400000 */
[----:B------:R-:W-:-:S03]  /*15c0*/  FSETP.GT.AND P0, PT, |R3|, 8.50705917302346158658e+37, PT ;  /* 0x7e8000000300780b */ /* 0x000fc60003f04200 */
[----:B------:R-:W-:Y:S01]  /*15d0*/  FSEL R5, R5, RZ, P1 ;  /* 0x000000ff05057208 */ /* 0x000fe20000800000 */
[----:B-1----:R-:W-:Y:S01]  /*15e0*/  FADD R13, -R6, R13 ;  /* 0x0000000d060d7221 */ /* 0x002fe20000000100 */
[----:B------:R-:W-:-:S03]  /*15f0*/  FSEL R14, R12, R3, P0 ;  /* 0x000000030c0e7208 */ /* 0x000fc60000000000 */
[C---:B------:R-:W-:Y:S01]  /*1600*/  FMUL R15, R13.reuse, R13 ;  /* 0x0000000d0d0f7220 */ /* 0x040fe20000400000 */
[----:B------:R-:W-:Y:S01]  /*1610*/  FFMA R13, R13, R5, R6 ;  /* 0x000000050d0d7223 */ /* 0x000fe20000000006 */
[----:B------:R-:W-:Y:S01]  /*1620*/  @!P2 FMUL R14, R14, 16777216 ;  /* 0x4b8000000e0ea820 */ /* 0x000fe20000400000 */
[----:B------:R-:W0:Y:S01]  /*1630*/  SHFL.BFLY PT, R6, R3, 0x1, 0x1f ;  /* 0x0c201f0003067f89 */ /* 0x000e2200000e0000 */
[----:B---3--:R-:W-:Y:S01]  /*1640*/  FADD R8, R8, R11 ;  /* 0x0000000b08087221 */ /* 0x008fe20000000000 */
[----:B------:R-:W-:Y:S02]  /*1650*/  FMUL R15, R10, R15 ;  /* 0x0000000f0a0f7220 */ /* 0x000fe40000400000 */
[----:B------:R-:W1:Y:S01]  /*1660*/  SHFL.BFLY PT, R10, R13, 0x2, 0x1f ;  /* 0x0c401f000d0a7f89 */ /* 0x000e6200000e0000 */
[----:B------:R-:W2:Y:S01]  /*1670*/  MUFU.RCP R14, R14 ;  /* 0x0000000e000e7308 */ /* 0x000ea20000001000 */
[----:B------:R-:W-:Y:S01]  /*1680*/  FFMA R15, R5, R15, R8 ;  /* 0x0000000f050f7223 */ /* 0x000fe20000000008 */
[----:B------:R-:W-:-:S04]  /*1690*/  @P0 FMUL R7, R7, 0.25 ;  /* 0x3e80000007070820 */ /* 0x000fc80000400000 */
[----:B------:R-:W3:Y:S01]  /*16a0*/  SHFL.BFLY PT, R12, R15, 0x2, 0x1f ;  /* 0x0c401f000f0c7f89 */ /* 0x000ee200000e0000 */
[----:B------:R-:W-:Y:S01]  /*16b0*/  @!P2 FMUL R7, R7, 16777216 ;  /* 0x4b8000000707a820 */ /* 0x000fe20000400000 */
[----:B------:R-:W-:-:S03]  /*16c0*/  FSETP.NEU.AND P0, PT, R3, RZ, PT ;  /* 0x000000ff0300720b */ /* 0x000fc60003f0d000 */
[----:B--2---:R-:W-:Y:S01]  /*16d0*/  FMUL R7, R14, R7 ;  /* 0x000000070e077220 */ /* 0x004fe20000400000 */
[----:B0-----:R-:W-:-:S04]  /*16e0*/  FADD R8, R3, R6 ;  /* 0x0000000603087221 */ /* 0x001fc80000000000 */
[----:B------:R-:W-:Y:S01]  /*16f0*/  FSEL R7, R7, RZ, P0 ;  /* 0x000000ff07077208 */ /* 0x000fe20000000000 */
[----:B-1----:R-:W-:Y:S01]  /*1700*/  FADD R10, -R13, R10 ;  /* 0x0000000a0d0a7221 */ /* 0x002fe20000000100 */
[C---:B------:R-:W-:Y:S01]  /*1710*/  FSETP.GEU.AND P1, PT, |R8|.reuse, 1.175494350822287508e-38, PT ;  /* 0x008000000800780b */ /* 0x040fe20003f2e200 */
[C---:B------:R-:W-:Y:S01]  /*1720*/  FMUL R11, R8.reuse, 0.25 ;  /* 0x3e800000080b7820 */ /* 0x040fe20000400000 */
[----:B------:R-:W-:Y:S01]  /*1730*/  FSETP.GT.AND P0, PT, |R8|, 8.50705917302346158658e+37, PT ;  /* 0x7e8000000800780b */ /* 0x000fe20003f04200 */
[C---:B------:R-:W-:Y:S01]  /*1740*/  FFMA R13, R10.reuse, R7, R13 ;  /* 0x000000070a0d7223 */ /* 0x040fe2000000000d */
[----:B------:R-:W-:Y:S01]  /*1750*/  FMUL R5, R10, R10 ;  /* 0x0000000a0a057220 */ /* 0x000fe20000400000 */
[----:B---3--:R-:W-:Y:S01]  /*1760*/  FADD R12, R15, R12 ;  /* 0x0000000c0f0c7221 */ /* 0x008fe20000000000 */
[----:B------:R-:W-:Y:S02]  /*1770*/  FSEL R11, R11, R8, P0 ;  /* 0x000000080b0b7208 */ /* 0x000fe40000000000 */
[----:B------:R-:W-:-:S02]  /*1780*/  FMUL R5, R4, R5 ;  /* 0x0000000504057220 */ /* 0x000fc40000400000 */
[----:B------:R-:W0:Y:S02]  /*1790*/  SHFL.BFLY PT, R4, R13, 0x1, 0x1f ;  /* 0x0c201f000d047f89 */ /* 0x000e2400000e0000 */
[----:B------:R-:W-:Y:S01]  /*17a0*/  FFMA R5, R7, R5, R12 ;  /* 0x0000000507057223 */ /* 0x000fe2000000000c */
[----:B------:R-:W-:-:S04]  /*17b0*/  @!P1 FMUL R11, R11, 16777216 ;  /* 0x4b8000000b0b9820 */ /* 0x000fc80000400000 */
[----:B------:R-:W1:Y:S02]  /*17c0*/  SHFL.BFLY PT, R10, R5, 0x1, 0x1f ;  /* 0x0c201f00050a7f89 */ /* 0x000e6400000e0000 */
[----:B------:R-:W2:Y:S01]  /*17d0*/  MUFU.RCP R11, R11 ;  /* 0x0000000b000b7308 */ /* 0x000ea20000001000 */
[----:B------:R-:W-:Y:S01]  /*17e0*/  @P0 FMUL R6, R6, 0.25 ;  /* 0x3e80000006060820 */ /* 0x000fe20000400000 */
[----:B------:R-:W-:-:S03]  /*17f0*/  LOP3.LUT P0, RZ, R2, 0xf, RZ, 0xc0, !PT ;  /* 0x0000000f02ff7812 */ /* 0x000fc6000780c0ff */
[----:B------:R-:W-:Y:S01]  /*1800*/  @!P1 FMUL R6, R6, 16777216 ;  /* 0x4b80000006069820 */ /* 0x000fe20000400000 */
[----:B------:R-:W-:Y:S02]  /*1810*/  FSETP.NEU.AND P1, PT, R8, RZ, PT ;  /* 0x000000ff0800720b */ /* 0x000fe40003f2d000 */
[----:B------:R-:W-:Y:S01]  /*1820*/  ISETP.LT.AND P0, PT, R2, 0x10, !P0 ;  /* 0x000000100200780c */ /* 0x000fe20004701270 */
[----:B0-----:R-:W-:Y:S01]  /*1830*/  FADD R4, -R13, R4 ;  /* 0x000000040d047221 */ /* 0x001fe20000000100 */
[----:B--2---:R-:W-:-:S03]  /*1840*/  FMUL R6, R11, R6 ;  /* 0x000000060b067220 */ /* 0x004fc60000400000 */
[----:B------:R-:W-:Y:S02]  /*1850*/  FMUL R12, R4, R4 ;  /* 0x00000004040c7220 */ /* 0x000fe40000400000 */
[----:B------:R-:W-:Y:S01]  /*1860*/  FSEL R6, R6, RZ, P1 ;  /* 0x000000ff06067208 */ /* 0x000fe20000800000 */
[----:B-1----:R-:W-:Y:S01]  /*1870*/  FADD R5, R5, R10 ;  /* 0x0000000a05057221 */ /* 0x002fe20000000000 */
[----:B------:R-:W-:-:S03]  /*1880*/  FMUL R12, R3, R12 ;  /* 0x0000000c030c7220 */ /* 0x000fc60000400000 */
[----:B------:R-:W-:Y:S01]  /*1890*/  FFMA R10, R4, R6, R13 ;  /* 0x00000006040a7223 */ /* 0x000fe2000000000d */
[----:B------:R-:W-:Y:S01]  /*18a0*/  FFMA R12, R6, R12, R5 ;  /* 0x0000000c060c7223 */ /* 0x000fe20000000005 */
[----:B------:R-:W-:Y:S01]  /*18b0*/  @P0 STS [R9+UR4+0x80], R8 ;  /* 0x0000800809000988 */ /* 0x000fe20008000804 */
[----:B------:R-:W0:Y:S03]  /*18c0*/  LDC.64 R4, c[0x0][0x220] ;  /* 0x00008800ff047b82 */ /* 0x000e260000000a00 */
[----:B------:R-:W-:Y:S04]  /*18d0*/  @P0 STS [R9+UR4], R10 ;  /* 0x0000000a09000988 */ /* 0x000fe80008000804 */
[----:B------:R-:W-:Y:S01]  /*18e0*/  @P0 STS [R9+UR4+0x40], R12 ;  /* 0x0000400c09000988 */ /* 0x000fe20008000804 */
[----:B------:R-:W1:Y:S08]  /*18f0*/  LDC.64 R6, c[0x0][0x228] ;  /* 0x00008a00ff067b82 */ /* 0x000e700000000a00 */
[----:B------:R-:W-:Y:S01]  /*1900*/  BAR.SYNC.DEFER_BLOCKING 0x0 ;  /* 0x0000000000007b1d */ /* 0x000fe20000010000 */
[----:B------:R-:W-:-:S05]  /*1910*/  LOP3.LUT P0, RZ, R2, 0x1ff, RZ, 0xc0, !PT ;  /* 0x000001ff02ff7812 */ /* 0x000fca000780c0ff */
[----:B------:R-:W2:Y:S04]  /*1920*/  LDS R11, [UR4] ;  /* 0x00000004ff0b7984 */ /* 0x000ea80008000800 */
[----:B------:R-:W3:Y:S01]  /*1930*/  LDS R13, [UR4+0x40] ;  /* 0x00004004ff0d7984 */ /* 0x000ee20008000800 */
[C---:B------:R-:W-:Y:S01]  /*1940*/  ISETP.LT.AND P0, PT, R0.reuse, 0x400, !P0 ;  /* 0x000004000000780c */ /* 0x040fe20004701270 */
[----:B0-----:R-:W-:-:S04]  /*1950*/  IMAD.WIDE R2, R0, 0x4, R4 ;  /* 0x0000000400027825 */ /* 0x001fc800078e0204 */
[----:B-1----:R-:W-:-:S08]  /*1960*/  IMAD.WIDE R4, R0, 0x4, R6 ;  /* 0x0000000400047825 */ /* 0x002fd000078e0206 */
[----:B--2---:R0:W-:Y:S04]  /*1970*/  @P0 STG.E desc[UR6][R2.64], R11 ;  /* 0x0000000b02000986 */ /* 0x0041e8000c101906 */
[----:B---3--:R0:W-:Y:S02]  /*1980*/  @P0 STG.E desc[UR6][R4.64], R13 ;  /* 0x0000000d04000986 */ /* 0x0081e4000c101906 */
[----:B0-----:R-:W-:Y:S05]  /*1990*/  @!P0 EXIT ;  /* 0x000000000000894d */ /* 0x001fea0003800000 */
[----:B0-----:R-:W0:Y:S01]  /*19a0*/  LDS R5, [UR4+0x80] ;  /* 0x00008004ff057984 */ /* 0x001e220008000800 */
[----:B------:R-:W1:Y:S02]  /*19b0*/  LDC.64 R2, c[0x0][0x230] ;  /* 0x00008c00ff027b82 */ /* 0x000e640000000a00 */
[----:B-1----:R-:W-:-:S05]  /*19c0*/  IMAD.WIDE R2, R0, 0x4, R2 ;  /* 0x0000000400027825 */ /* 0x002fca00078e0202 */
[----:B0-----:R-:W-:Y:S01]  /*19d0*/  STG.E desc[UR6][R2.64], R5 ;  /* 0x0000000502007986 */ /* 0x001fe2000c101906 */
[----:B------:R-:W-:Y:S05]  /*19e0*/  EXIT ;  /* 0x000000000000794d */ /* 0x000fea0003800000 */
.L_x_0:
[----:B------:R-:W-:-:S00]  /*19f0*/  BRA `(.L_x_0) ;  /* 0xfffffffc00fc7947 */ /* 0x000fc0000383ffff */
[----:B------:R-:W-:-:S00]  /*1a00*/  NOP ;  /* 0x0000000000007918 */ /* 0x000fc00000000000 */
[----:B------:R-:W-:-:S00]  /*1a10*/  NOP ;  /* 0x0000000000007918 */ /* 0x000fc00000000000 */
[----:B------:R-:W-:-:S00]  /*1a20*/  NOP ;  /* 0x0000000000007918 */ /* 0x000fc00000000000 */
[----:B------:R-:W-:-:S00]  /*1a30*/  NOP ;  /* 0x0000000000007918 */ /* 0x000fc00000000000 */
[----:B------:R-:W-:-:S00]  /*1a40*/  NOP ;  /* 0x0000000000007918 */ /* 0x000fc00000000000 */
[----:B------:R-:W-:-:S00]  /*1a50*/  NOP ;  /* 0x0000000000007918 */ /* 0x000fc00000000000 */
[----:B------:R-:W-:-:S00]  /*1a60*/  NOP ;  /* 0x0000000000007918 */ /* 0x000fc00000000000 */
[----:B------:R-:W-:-:S00]  /*1a70*/  NOP ;  /* 0x0000000000007918 */ /* 0x000fc00000000000 */
.L_x_1:


//--------------------- .nv.shared.triton_red_fused_convolution_native_group_norm_8 --------------------------
	.section	.nv.shared.triton_red_fused_convolution_native_group_norm_8,"aw",@nobits
	.sectionflags	@""
	.align	16
	.zero		1024


//--------------------- .nv.constant0.triton_red_fused_convolution_native_group_norm_8 --------------------------
	.section	.nv.constant0.triton_red_fused_convolution_native_group_norm_8,"a",@progbits
	.sectionflags	@""
	.align	4
.nv.constant0.triton_red_fused_convolution_native_group_norm_8:
	.zero		576
